	.headerflags	@"EF_CUDA_TEXMODE_UNIFIED EF_CUDA_64BIT_ADDRESS EF_CUDA_ACCELERATORS EF_CUDA_SM90 EF_CUDA_VIRTUAL_SM(EF_CUDA_SM90)"
	.elftype	@"ET_EXEC"


//--------------------- .nv.info                  --------------------------
	.section	.nv.info,"",@"SHT_CUDA_INFO"
	.align	4


	//----- nvinfo : EIATTR_REGCOUNT
	.align		4
        /*0000*/ 	.byte	0x04, 0x2f
        /*0002*/ 	.short	(.L_2 - .L_1)
	.align		4
.L_1:
        /*0004*/ 	.word	index@(triton_poi_fused_gelu_26)
        /*0008*/ 	.word	0x00000020


	//----- nvinfo : EIATTR_MIN_STACK_SIZE
	.align		4
.L_2:
        /*000c*/ 	.byte	0x04, 0x12
        /*000e*/ 	.short	(.L_4 - .L_3)
	.align		4
.L_3:
        /*0010*/ 	.word	index@(triton_poi_fused_gelu_26)
        /*0014*/ 	.word	0x00000000


	//----- nvinfo : EIATTR_FRAME_SIZE
	.align		4
.L_4:
        /*0018*/ 	.byte	0x04, 0x11
        /*001a*/ 	.short	(.L_6 - .L_5)
	.align		4
.L_5:
        /*001c*/ 	.word	index@(triton_poi_fused_gelu_26)
        /*0020*/ 	.word	0x00000000


	//----- nvinfo : EIATTR_MIN_STACK_SIZE
	.align		4
.L_6:
        /*0024*/ 	.byte	0x04, 0x12
        /*0026*/ 	.short	(.L_8 - .L_7)
	.align		4
.L_7:
        /*0028*/ 	.word	index@(triton_poi_fused_gelu_26)
        /*002c*/ 	.word	0x00000000
.L_8:


//--------------------- .nv.info.triton_poi_fused_gelu_26 --------------------------
	.section	.nv.info.triton_poi_fused_gelu_26,"",@"SHT_CUDA_INFO"
	.sectionflags	@""
	.align	4


	//----- nvinfo : EIATTR_CUDA_API_VERSION
	.align		4
        /*0000*/ 	.byte	0x04, 0x37
        /*0002*/ 	.short	(.L_10 - .L_9)
.L_9:
        /*0004*/ 	.word	0x0000007c


	//----- nvinfo : EIATTR_KPARAM_INFO
	.align		4
.L_10:
        /*0008*/ 	.byte	0x04, 0x17
        /*000a*/ 	.short	(.L_12 - .L_11)
.L_11:
        /*000c*/ 	.word	0x00000000
        /*0010*/ 	.short	0x0002
        /*0012*/ 	.short	0x0010
        /*0014*/ 	.byte	0x00, 0xf0, 0x11, 0x00


	//----- nvinfo : EIATTR_KPARAM_INFO
	.align		4
.L_12:
        /*0018*/ 	.byte	0x04, 0x17
        /*001a*/ 	.short	(.L_14 - .L_13)
.L_13:
        /*001c*/ 	.word	0x00000000
        /*0020*/ 	.short	0x0001
        /*0022*/ 	.short	0x0008
        /*0024*/ 	.byte	0x00, 0xf4, 0x21, 0x00


	//----- nvinfo : EIATTR_KPARAM_INFO
	.align		4
.L_14:
        /*0028*/ 	.byte	0x04, 0x17
        /*002a*/ 	.short	(.L_16 - .L_15)
.L_15:
        /*002c*/ 	.word	0x00000000
        /*0030*/ 	.short	0x0000
        /*0032*/ 	.short	0x0000
        /*0034*/ 	.byte	0x00, 0xf4, 0x21, 0x00


	//----- nvinfo : EIATTR_SPARSE_MMA_MASK
	.align		4
.L_16:
        /*0038*/ 	.byte	0x03, 0x50
        /*003a*/ 	.short	0x0000


	//----- nvinfo : EIATTR_MAXREG_COUNT
	.align		4
        /*003c*/ 	.byte	0x03, 0x1b
        /*003e*/ 	.short	0x00ff


	//----- nvinfo : EIATTR_EXIT_INSTR_OFFSETS
	.align		4
        /*0040*/ 	.byte	0x04, 0x1c
        /*0042*/ 	.short	(.L_18 - .L_17)


	//   ....[0]....
.L_17:
        /*0044*/ 	.word	0x00001110


	//----- nvinfo : EIATTR_REQNTID
	.align		4
.L_18:
        /*0048*/ 	.byte	0x04, 0x10
        /*004a*/ 	.short	(.L_20 - .L_19)
.L_19:
        /*004c*/ 	.word	0x00000080
        /*0050*/ 	.word	0x00000001
        /*0054*/ 	.word	0x00000001


	//----- nvinfo : EIATTR_CBANK_PARAM_SIZE
	.align		4
.L_20:
        /*0058*/ 	.byte	0x03, 0x19
        /*005a*/ 	.short	0x0014


	//----- nvinfo : EIATTR_PARAM_CBANK
	.align		4
        /*005c*/ 	.byte	0x04, 0x0a
        /*005e*/ 	.short	(.L_22 - .L_21)
	.align		4
.L_21:
        /*0060*/ 	.word	index@(.nv.constant0.triton_poi_fused_gelu_26)
        /*0064*/ 	.short	0x0210
        /*0066*/ 	.short	0x0014


	//----- nvinfo : EIATTR_SW_WAR
	.align		4
.L_22:
        /*0068*/ 	.byte	0x04, 0x36
        /*006a*/ 	.short	(.L_24 - .L_23)
.L_23:
        /*006c*/ 	.word	0x00000008
.L_24:


//--------------------- .nv.callgraph             --------------------------
	.section	.nv.callgraph,"",@"SHT_CUDA_CALLGRAPH"
	.align	4
	.sectionentsize	8
	.align		4
        /*0000*/ 	.word	0x00000000
	.align		4
        /*0004*/ 	.word	0xffffffff
	.align		4
        /*0008*/ 	.word	0x00000000
	.align		4
        /*000c*/ 	.word	0xfffffffe
	.align		4
        /*0010*/ 	.word	0x00000000
	.align		4
        /*0014*/ 	.word	0xfffffffd
	.align		4
        /*0018*/ 	.word	0x00000000
	.align		4
        /*001c*/ 	.word	0xfffffffc


//--------------------- .nv.constant4             --------------------------
	.section	.nv.constant4,"a",@progbits
	.align	8
	.align		8
.nv.constant4:
        /*0000*/ 	.dword	_$_str


//--------------------- .text.triton_poi_fused_gelu_26 --------------------------
	.section	.text.triton_poi_fused_gelu_26,"ax",@progbits
	.align	128
        .global         triton_poi_fused_gelu_26
        .type           triton_poi_fused_gelu_26,@function
        .size           triton_poi_fused_gelu_26,(.L_x_1 - triton_poi_fused_gelu_26)
        .other          triton_poi_fused_gelu_26,@"STO_CUDA_ENTRY STV_DEFAULT"
triton_poi_fused_gelu_26:
.text.triton_poi_fused_gelu_26:
[----:B------:R-:W-:Y:S01]  /*0000*/  LDC R1, c[0x0][0x28] ;  /* 0x00000a00ff017b82 */ /* 0x000fe20000000800 */
[----:B------:R-:W1:Y:S07]  /*0010*/  S2R R0, SR_TID.X ;  /* 0x0000000000007919 */ /* 0x000e6e0000002100 */
[----:B------:R-:W2:Y:S01]  /*0020*/  LDC.64 R18, c[0x0][0x210] ;  /* 0x00008400ff127b82 */ /* 0x000ea20000000a00 */
[----:B------:R-:W-:Y:S01]  /*0030*/  ULDC.64 UR4, c[0x0][0x208] ;  /* 0x0000820000047ab9 */ /* 0x000fe20000000a00 */
[----:B------:R-:W3:Y:S01]  /*0040*/  S2R R3, SR_CTAID.X ;  /* 0x0000000000037919 */ /* 0x000ee20000002500 */
[----:B------:R-:W-:-:S02]  /*0050*/  HFMA2.MMA R21, -RZ, RZ, 0.470947265625, -12.46875 ;  /* 0x3789ca3cff157435 */ /* 0x000fc400000001ff */
[----:B------:R-:W-:Y:S01]  /*0060*/  HFMA2.MMA R16, -RZ, RZ, 0.470947265625, -12.46875 ;  /* 0x3789ca3cff107435 */ /* 0x000fe200000001ff */
[----:B------:R-:W-:Y:S01]  /*0070*/  IMAD.MOV.U32 R23, RZ, RZ, -0x460a9f47 ;  /* 0xb9f560b9ff177424 */ /* 0x000fe200078e00ff */
[----:B------:R-:W-:Y:S01]  /*0080*/  MOV R20, 0xb9f560b9 ;  /* 0xb9f560b900147802 */ /* 0x000fe20000000f00 */
[----:B------:R-:W-:Y:S01]  /*0090*/  HFMA2.MMA R22, -RZ, RZ, 0.958984375, -6.1690807342529296875e-05 ;  /* 0x3bac840bff167435 */ /* 0x000fe200000001ff */
[----:B------:R-:W-:Y:S01]  /*00a0*/  IMAD.MOV.U32 R25, RZ, RZ, 0x3bac840b ;  /* 0x3bac840bff197424 */ /* 0x000fe200078e00ff */
[----:B------:R-:W-:Y:S01]  /*00b0*/  HFMA2.MMA R26, -RZ, RZ, -0.74462890625, 604.5 ;  /* 0xb9f560b9ff1a7435 */ /* 0x000fe200000001ff */
[----:B------:R-:W-:Y:S01]  /*00c0*/  IMAD.MOV.U32 R24, RZ, RZ, 0x3789ca3c ;  /* 0x3789ca3cff187424 */ /* 0x000fe200078e00ff */
[----:B------:R-:W-:Y:S01]  /*00d0*/  HFMA2.MMA R27, -RZ, RZ, 0.958984375, -6.1690807342529296875e-05 ;  /* 0x3bac840bff1b7435 */ /* 0x000fe200000001ff */
[----:B------:R-:W-:Y:S01]  /*00e0*/  ULDC.64 UR6, c[0x0][0x218] ;  /* 0x0000860000067ab9 */ /* 0x000fe20000000a00 */
[----:B-1----:R-:W-:-:S04]  /*00f0*/  SHF.L.U32 R0, R0, 0x2, RZ ;  /* 0x0000000200007819 */ /* 0x002fc800000006ff */
[----:B------:R-:W-:-:S04]  /*0100*/  LOP3.LUT R0, R0, 0x1fc, RZ, 0xc0, !PT ;  /* 0x000001fc00007812 */ /* 0x000fc800078ec0ff */
[----:B---3--:R-:W-:-:S05]  /*0110*/  LEA R3, R3, R0, 0xa ;  /* 0x0000000003037211 */ /* 0x008fca00078e50ff */
[----:B--2---:R-:W-:-:S05]  /*0120*/  IMAD.WIDE R18, R3, 0x4, R18 ;  /* 0x0000000403127825 */ /* 0x004fca00078e0212 */
[----:B------:R-:W2:Y:S04]  /*0130*/  LDG.E.128 R8, desc[UR4][R18.64] ;  /* 0x0000000412087981 */ /* 0x000ea8000c1e1d00 */
[----:B------:R1:W3:Y:S02]  /*0140*/  LDG.E.128 R4, desc[UR4][R18.64+0x800] ;  /* 0x0008000412047981 */ /* 0x0002e4000c1e1d00 */
[----:B-1----:R-:W-:Y:S01]  /*0150*/  HFMA2.MMA R18, -RZ, RZ, -0.74462890625, 604.5 ;  /* 0xb9f560b9ff127435 */ /* 0x002fe200000001ff */
[----:B--2---:R-:W-:Y:S01]  /*0160*/  FMUL R13, R9, 0.70710676908493041992 ;  /* 0x3f3504f3090d7820 */ /* 0x004fe20000400000 */
[----:B------:R-:W-:Y:S01]  /*0170*/  FMUL R14, R8, 0.70710676908493041992 ;  /* 0x3f3504f3080e7820 */ /* 0x000fe20000400000 */
[----:B------:R-:W-:Y:S01]  /*0180*/  FMUL R0, R10, 0.70710676908493041992 ;  /* 0x3f3504f30a007820 */ /* 0x000fe20000400000 */
[----:B------:R-:W-:Y:S01]  /*0190*/  FMUL R12, R11, 0.70710676908493041992 ;  /* 0x3f3504f30b0c7820 */ /* 0x000fe20000400000 */
[----:B------:R-:W-:Y:S01]  /*01a0*/  FADD.FTZ R2, |R13|, -RZ ;  /* 0x800000ff0d027221 */ /* 0x000fe20000010200 */
[----:B------:R-:W-:Y:S01]  /*01b0*/  FADD.FTZ R15, |R14|, -RZ ;  /* 0x800000ff0e0f7221 */ /* 0x000fe20000010200 */
[----:B------:R-:W-:Y:S01]  /*01c0*/  FADD.FTZ R17, |R0|, -RZ ;  /* 0x800000ff00117221 */ /* 0x000fe20000010200 */
[----:B------:R-:W-:Y:S01]  /*01d0*/  FADD.FTZ R19, |R12|, -RZ ;  /* 0x800000ff0c137221 */ /* 0x000fe20000010200 */
[----:B------:R-:W-:Y:S01]  /*01e0*/  FMUL R11, R11, 0.5 ;  /* 0x3f0000000b0b7820 */ /* 0x000fe20000400000 */
[----:B------:R-:W-:Y:S01]  /*01f0*/  FSETP.GE.AND P3, PT, R2, 1.0029599666595458984, PT ;  /* 0x3f8060fe0200780b */ /* 0x000fe20003f66000 */
[----:B------:R-:W-:Y:S01]  /*0200*/  FMUL R10, R10, 0.5 ;  /* 0x3f0000000a0a7820 */ /* 0x000fe20000400000 */
[----:B------:R-:W-:-:S02]  /*0210*/  FSETP.GE.AND P0, PT, R15, 1.0029599666595458984, PT ;  /* 0x3f8060fe0f00780b */ /* 0x000fc40003f06000 */
[----:B------:R-:W-:Y:S02]  /*0220*/  FSETP.GE.AND P4, PT, R17, 1.0029599666595458984, PT ;  /* 0x3f8060fe1100780b */ /* 0x000fe40003f86000 */
[----:B------:R-:W-:-:S07]  /*0230*/  FSETP.GE.AND P2, PT, R19, 1.0029599666595458984, PT ;  /* 0x3f8060fe1300780b */ /* 0x000fce0003f46000 */
[----:B------:R-:W-:Y:S01]  /*0240*/  @!P3 MOV R21, 0x38b1e96a ;  /* 0x38b1e96a0015b802 */ /* 0x000fe20000000f00 */
[----:B------:R-:W-:Y:S01]  /*0250*/  @!P3 FMUL R2, R13, R13 ;  /* 0x0000000d0d02b220 */ /* 0x000fe20000400000 */
[----:B------:R-:W-:Y:S01]  /*0260*/  @!P3 MOV R23, 0xba574d20 ;  /* 0xba574d200017b802 */ /* 0x000fe20000000f00 */
[----:B------:R-:W-:Y:S01]  /*0270*/  @!P0 FMUL R15, R14, R14 ;  /* 0x0000000e0e0f8220 */ /* 0x000fe20000400000 */
[----:B------:R-:W-:Y:S01]  /*0280*/  @!P0 MOV R16, 0x38b1e96a ;  /* 0x38b1e96a00108802 */ /* 0x000fe20000000f00 */
[----:B------:R-:W-:Y:S01]  /*0290*/  @!P4 FMUL R17, R0, R0 ;  /* 0x000000000011c220 */ /* 0x000fe20000400000 */
[----:B------:R-:W-:Y:S01]  /*02a0*/  @!P0 MOV R20, 0xba574d20 ;  /* 0xba574d2000148802 */ /* 0x000fe20000000f00 */
[----:B------:R-:W-:Y:S01]  /*02b0*/  FFMA.FTZ R21, R2, R21, R23 ;  /* 0x0000001502157223 */ /* 0x000fe20000010017 */
[----:B------:R-:W-:Y:S01]  /*02c0*/  MOV R23, 0x3bac840b ;  /* 0x3bac840b00177802 */ /* 0x000fe20000000f00 */
[----:B------:R-:W-:Y:S01]  /*02d0*/  @!P2 FMUL R19, R12, R12 ;  /* 0x0000000c0c13a220 */ /* 0x000fe20000400000 */
[----:B------:R-:W-:Y:S01]  /*02e0*/  @!P0 MOV R23, 0x3baad5ea ;  /* 0x3baad5ea00178802 */ /* 0x000fe20000000f00 */
[----:B------:R-:W-:Y:S01]  /*02f0*/  FFMA.FTZ R16, R15, R16, R20 ;  /* 0x000000100f107223 */ /* 0x000fe20000010014 */
[----:B------:R-:W-:-:S02]  /*0300*/  MOV R20, 0x3789ca3c ;  /* 0x3789ca3c00147802 */ /* 0x000fc40000000f00 */
[----:B------:R-:W-:Y:S01]  /*0310*/  @!P4 MOV R20, 0x38b1e96a ;  /* 0x38b1e96a0014c802 */ /* 0x000fe20000000f00 */
[----:B------:R-:W-:Y:S01]  /*0320*/  FFMA.FTZ R16, R16, R15, R23 ;  /* 0x0000000f10107223 */ /* 0x000fe20000010017 */
[----:B------:R-:W-:Y:S01]  /*0330*/  @!P4 MOV R18, 0xba574d20 ;  /* 0xba574d200012c802 */ /* 0x000fe20000000f00 */
[----:B------:R-:W-:Y:S01]  /*0340*/  HFMA2.MMA R23, -RZ, RZ, -1.26171875, -2.110004425048828125e-05 ;  /* 0xbd0c8162ff177435 */ /* 0x000fe200000001ff */
[----:B------:R-:W-:Y:S02]  /*0350*/  @!P3 MOV R22, 0x3baad5ea ;  /* 0x3baad5ea0016b802 */ /* 0x000fe40000000f00 */
[----:B------:R-:W-:Y:S01]  /*0360*/  @!P4 MOV R25, 0x3baad5ea ;  /* 0x3baad5ea0019c802 */ /* 0x000fe20000000f00 */
[----:B------:R-:W-:Y:S01]  /*0370*/  FFMA.FTZ R20, R17, R20, R18 ;  /* 0x0000001411147223 */ /* 0x000fe20000010012 */
[----:B------:R-:W-:Y:S01]  /*0380*/  @!P2 MOV R24, 0x38b1e96a ;  /* 0x38b1e96a0018a802 */ /* 0x000fe20000000f00 */
[----:B------:R-:W-:Y:S02]  /*0390*/  @!P0 IMAD.MOV.U32 R23, RZ, RZ, -0x4323e419 ;  /* 0xbcdc1be7ff178424 */ /* 0x000fe400078e00ff */
[----:B------:R-:W-:Y:S01]  /*03a0*/  FFMA.FTZ R21, R21, R2, R22 ;  /* 0x0000000215157223 */ /* 0x000fe20000010016 */
[----:B------:R-:W-:Y:S01]  /*03b0*/  FFMA.FTZ R22, R20, R17, R25 ;  /* 0x0000001114167223 */ /* 0x000fe20000010019 */
[----:B------:R-:W-:Y:S01]  /*03c0*/  MOV R25, 0xbd0c8162 ;  /* 0xbd0c816200197802 */ /* 0x000fe20000000f00 */
[----:B------:R-:W-:Y:S01]  /*03d0*/  FFMA.FTZ R20, R16, R15, R23 ;  /* 0x0000000f10147223 */ /* 0x000fe20000010017 */
[----:B------:R-:W-:Y:S01]  /*03e0*/  HFMA2.MMA R23, -RZ, RZ, 1.52734375, -41152 ;  /* 0x3e1cf906ff177435 */ /* 0x000fe200000001ff */
[----:B------:R-:W-:-:S02]  /*03f0*/  @!P2 MOV R26, 0xba574d20 ;  /* 0xba574d20001aa802 */ /* 0x000fc40000000f00 */
[----:B------:R-:W-:Y:S02]  /*0400*/  @!P4 MOV R25, 0xbcdc1be7 ;  /* 0xbcdc1be70019c802 */ /* 0x000fe40000000f00 */
[----:B------:R-:W-:Y:S01]  /*0410*/  @!P2 MOV R27, 0x3baad5ea ;  /* 0x3baad5ea001ba802 */ /* 0x000fe20000000f00 */
[----:B------:R-:W-:Y:S01]  /*0420*/  FFMA.FTZ R18, R19, R24, R26 ;  /* 0x0000001813127223 */ /* 0x000fe2000001001a */
[----:B------:R-:W-:Y:S01]  /*0430*/  @!P0 MOV R23, 0x3de718af ;  /* 0x3de718af00178802 */ /* 0x000fe20000000f00 */
[----:B------:R-:W-:Y:S01]  /*0440*/  FFMA.FTZ R16, R22, R17, R25 ;  /* 0x0000001116107223 */ /* 0x000fe20000010019 */
[----:B------:R-:W-:Y:S01]  /*0450*/  HFMA2.MMA R24, -RZ, RZ, -1.26171875, -2.110004425048828125e-05 ;  /* 0xbd0c8162ff187435 */ /* 0x000fe200000001ff */
[----:B------:R-:W-:Y:S01]  /*0460*/  FFMA.FTZ R18, R18, R19, R27 ;  /* 0x0000001312127223 */ /* 0x000fe2000001001b */
[----:B------:R-:W-:Y:S01]  /*0470*/  HFMA2.MMA R22, -RZ, RZ, 1.853515625, -0.00091457366943359375 ;  /* 0x3f6a937eff167435 */ /* 0x000fe200000001ff */
[----:B------:R-:W-:Y:S01]  /*0480*/  FFMA.FTZ R23, R20, R15, R23 ;  /* 0x0000000f14177223 */ /* 0x000fe20000010017 */
[----:B------:R-:W-:-:S02]  /*0490*/  HFMA2.MMA R20, -RZ, RZ, 1.78125, -136.25 ;  /* 0x3f20d842ff147435 */ /* 0x000fc400000001ff */
[----:B------:R-:W-:Y:S01]  /*04a0*/  @!P3 MOV R24, 0xbcdc1be7 ;  /* 0xbcdc1be70018b802 */ /* 0x000fe20000000f00 */
[----:B------:R-:W-:Y:S01]  /*04b0*/  HFMA2.MMA R25, -RZ, RZ, 1.52734375, -41152 ;  /* 0x3e1cf906ff197435 */ /* 0x000fe200000001ff */
[----:B------:R-:W-:Y:S01]  /*04c0*/  @!P0 MOV R22, 0xbec093ac ;  /* 0xbec093ac00168802 */ /* 0x000fe20000000f00 */
[----:B------:R-:W-:Y:S01]  /*04d0*/  HFMA2.MMA R27, -RZ, RZ, -1.26171875, -2.110004425048828125e-05 ;  /* 0xbd0c8162ff1b7435 */ /* 0x000fe200000001ff */
[----:B------:R-:W-:Y:S01]  /*04e0*/  @!P0 MOV R20, 0x3e0375d3 ;  /* 0x3e0375d300148802 */ /* 0x000fe20000000f00 */
[-C--:B------:R-:W-:Y:S01]  /*04f0*/  FFMA.FTZ R21, R21, R2.reuse, R24 ;  /* 0x0000000215157223 */ /* 0x080fe20000010018 */
[----:B------:R-:W-:Y:S02]  /*0500*/  IMAD.MOV.U32 R24, RZ, RZ, 0x3e1cf906 ;  /* 0x3e1cf906ff187424 */ /* 0x000fe400078e00ff */
[-C--:B------:R-:W-:Y:S01]  /*0510*/  FFMA.FTZ R23, R23, R15.reuse, R22 ;  /* 0x0000000f17177223 */ /* 0x080fe20000010016 */
[----:B------:R-:W-:Y:S01]  /*0520*/  @!P3 MOV R24, 0x3de718af ;  /* 0x3de718af0018b802 */ /* 0x000fe20000000f00 */
[----:B------:R-:W-:Y:S01]  /*0530*/  @!P4 IMAD.MOV.U32 R25, RZ, RZ, 0x3de718af ;  /* 0x3de718afff19c424 */ /* 0x000fe200078e00ff */
[----:B------:R-:W-:Y:S01]  /*0540*/  MOV R22, 0x3f6a937e ;  /* 0x3f6a937e00167802 */ /* 0x000fe20000000f00 */
[----:B------:R-:W-:Y:S01]  /*0550*/  FFMA.FTZ R20, R23, R15, R20 ;  /* 0x0000000f17147223 */ /* 0x000fe20000010014 */
[----:B------:R-:W-:Y:S01]  /*0560*/  HFMA2.MMA R23, -RZ, RZ, 1.78125, -136.25 ;  /* 0x3f20d842ff177435 */ /* 0x000fe200000001ff */
[----:B------:R-:W-:Y:S01]  /*0570*/  @!P3 MOV R22, 0xbec093ac ;  /* 0xbec093ac0016b802 */ /* 0x000fe20000000f00 */
[-C--:B------:R-:W-:Y:S01]  /*0580*/  FFMA.FTZ R21, R21, R2.reuse, R24 ;  /* 0x0000000215157223 */ /* 0x080fe20000010018 */
[----:B------:R-:W-:Y:S01]  /*0590*/  HFMA2.MMA R24, -RZ, RZ, 1.853515625, -0.00091457366943359375 ;  /* 0x3f6a937eff187435 */ /* 0x000fe200000001ff */
[----:B------:R-:W-:Y:S01]  /*05a0*/  FFMA.FTZ R25, R16, R17, R25 ;  /* 0x0000001110197223 */ /* 0x000fe20000010019 */
[----:B------:R-:W-:Y:S01]  /*05b0*/  HFMA2.MMA R16, -RZ, RZ, 1.78125, -136.25 ;  /* 0x3f20d842ff107435 */ /* 0x000fe200000001ff */
[----:B------:R-:W-:Y:S01]  /*05c0*/  FFMA.FTZ R22, R21, R2, R22 ;  /* 0x0000000215167223 */ /* 0x000fe20000010016 */
[----:B------:R-:W-:Y:S01]  /*05d0*/  @!P3 IMAD.MOV.U32 R23, RZ, RZ, 0x3e0375d3 ;  /* 0x3e0375d3ff17b424 */ /* 0x000fe200078e00ff */
[----:B------:R-:W-:Y:S01]  /*05e0*/  FSEL R15, -R15, R14, P0 ;  /* 0x0000000e0f0f7208 */ /* 0x000fe20000000100 */
[----:B------:R-:W-:Y:S01]  /*05f0*/  HFMA2.MMA R26, -RZ, RZ, -0.74462890625, 604.5 ;  /* 0xb9f560b9ff1a7435 */ /* 0x000fe200000001ff */
[----:B------:R-:W-:Y:S01]  /*0600*/  @!P4 MOV R24, 0xbec093ac ;  /* 0xbec093ac0018c802 */ /* 0x000fe20000000f00 */
[----:B------:R-:W-:Y:S01]  /*0610*/  FFMA.FTZ R22, R22, R2, R23 ;  /* 0x0000000216167223 */ /* 0x000fe20000010017 */
[----:B------:R-:W-:Y:S01]  /*0620*/  HFMA2.MMA R23, -RZ, RZ, 1.52734375, -41152 ;  /* 0x3e1cf906ff177435 */ /* 0x000fe200000001ff */
[----:B------:R-:W-:Y:S01]  /*0630*/  @!P2 MOV R27, 0xbcdc1be7 ;  /* 0xbcdc1be7001ba802 */ /* 0x000fe20000000f00 */
[----:B------:R-:W-:Y:S01]  /*0640*/  FFMA.FTZ R15, R20, R15, R15 ;  /* 0x0000000f140f7223 */ /* 0x000fe2000001000f */
[----:B------:R-:W-:Y:S01]  /*0650*/  @!P4 MOV R16, 0x3e0375d3 ;  /* 0x3e0375d30010c802 */ /* 0x000fe20000000f00 */
[----:B------:R-:W-:Y:S01]  /*0660*/  FFMA.FTZ R25, R25, R17, R24 ;  /* 0x0000001119197223 */ /* 0x000fe20000010018 */
[----:B------:R-:W-:Y:S01]  /*0670*/  FSEL R21, -R2, R13, P3 ;  /* 0x0000000d02157208 */ /* 0x000fe20001800100 */
[----:B------:R-:W-:Y:S01]  /*0680*/  FFMA.FTZ R18, R18, R19, R27 ;  /* 0x0000001312127223 */ /* 0x000fe2000001001b */
[----:B------:R-:W-:Y:S01]  /*0690*/  @!P2 MOV R23, 0x3de718af ;  /* 0x3de718af0017a802 */ /* 0x000fe20000000f00 */
[----:B------:R-:W-:Y:S01]  /*06a0*/  FFMA.FTZ R25, R25, R17, R16 ;  /* 0x0000001119197223 */ /* 0x000fe20000010010 */
[----:B------:R-:W1:Y:S01]  /*06b0*/  @P0 MUFU.EX2 R20, R15 ;  /* 0x0000000f00140308 */ /* 0x000e620000000800 */
[----:B------:R-:W-:Y:S01]  /*06c0*/  FFMA.FTZ R16, R22, R21, R21 ;  /* 0x0000001516107223 */ /* 0x000fe20000010015 */
[----:B------:R-:W-:Y:S01]  /*06d0*/  HFMA2.MMA R24, -RZ, RZ, 1.78125, -136.25 ;  /* 0x3f20d842ff187435 */ /* 0x000fe200000001ff */
[----:B------:R-:W-:Y:S01]  /*06e0*/  MOV R22, 0x3f6a937e ;  /* 0x3f6a937e00167802 */ /* 0x000fe20000000f00 */
[-C--:B------:R-:W-:Y:S01]  /*06f0*/  FFMA.FTZ R23, R18, R19.reuse, R23 ;  /* 0x0000001312177223 */ /* 0x080fe20000010017 */
[----:B------:R-:W-:Y:S01]  /*0700*/  @!P2 MOV R22, 0xbec093ac ;  /* 0xbec093ac0016a802 */ /* 0x000fe20000000f00 */
[----:B---3--:R-:W-:Y:S01]  /*0710*/  FMUL R18, R5, 0.70710676908493041992 ;  /* 0x3f3504f305127820 */ /* 0x008fe20000400000 */
[----:B------:R-:W-:Y:S01]  /*0720*/  FSEL R2, -R17, R0, P4 ;  /* 0x0000000011027208 */ /* 0x000fe20002000100 */
[----:B------:R-:W2:Y:S01]  /*0730*/  @P3 MUFU.EX2 R21, R16 ;  /* 0x0000001000153308 */ /* 0x000ea20000000800 */
[----:B------:R-:W-:Y:S01]  /*0740*/  @!P2 MOV R24, 0x3e0375d3 ;  /* 0x3e0375d30018a802 */ /* 0x000fe20000000f00 */
[----:B------:R-:W-:-:S02]  /*0750*/  FFMA.FTZ R23, R23, R19, R22 ;  /* 0x0000001317177223 */ /* 0x000fc40000010016 */
[----:B------:R-:W-:Y:S01]  /*0760*/  FFMA.FTZ R17, R25, R2, R2 ;  /* 0x0000000219117223 */ /* 0x000fe20000010002 */
[----:B------:R-:W-:Y:S01]  /*0770*/  FMUL R2, R4, 0.70710676908493041992 ;  /* 0x3f3504f304027820 */ /* 0x000fe20000400000 */
[----:B------:R-:W-:Y:S01]  /*0780*/  FFMA.FTZ R24, R23, R19, R24 ;  /* 0x0000001317187223 */ /* 0x000fe20000010018 */
[----:B------:R-:W-:Y:S01]  /*0790*/  FSEL R19, -R19, R12, P2 ;  /* 0x0000000c13137208 */ /* 0x000fe20001000100 */
[----:B------:R-:W3:Y:S01]  /*07a0*/  @P4 MUFU.EX2 R22, R17 ;  /* 0x0000001100164308 */ /* 0x000ee20000000800 */
[----:B-1----:R-:W-:Y:S01]  /*07b0*/  @P0 FADD R23, -R20, 1 ;  /* 0x3f80000014170421 */ /* 0x002fe20000000100 */
[----:B------:R-:W-:Y:S01]  /*07c0*/  FADD.FTZ R25, |R2|, -RZ ;  /* 0x800000ff02197221 */ /* 0x000fe20000010200 */
[----:B------:R-:W-:Y:S01]  /*07d0*/  FMUL R20, R6, 0.70710676908493041992 ;  /* 0x3f3504f306147820 */ /* 0x000fe20000400000 */
[----:B------:R-:W-:Y:S02]  /*07e0*/  FFMA.FTZ R19, R24, R19, R19 ;  /* 0x0000001318137223 */ /* 0x000fe40000010013 */
[----:B------:R-:W-:Y:S01]  /*07f0*/  @P0 LOP3.LUT R15, R23, 0x80000000, R14, 0xf8, !PT ;  /* 0x80000000170f0812 */ /* 0x000fe200078ef80e */
[----:B--2---:R-:W-:Y:S01]  /*0800*/  @P3 FADD R24, -R21, 1 ;  /* 0x3f80000015183421 */ /* 0x004fe20000000100 */
[----:B------:R-:W1:Y:S01]  /*0810*/  @P2 MUFU.EX2 R14, R19 ;  /* 0x00000013000e2308 */ /* 0x000e620000000800 */
[----:B------:R-:W-:Y:S01]  /*0820*/  FSETP.GE.AND P0, PT, R25, 1.0029599666595458984, PT ;  /* 0x3f8060fe1900780b */ /* 0x000fe20003f06000 */
[----:B------:R-:W-:Y:S01]  /*0830*/  FADD.FTZ R27, |R20|, -RZ ;  /* 0x800000ff141b7221 */ /* 0x000fe20000010200 */
[----:B------:R-:W-:Y:S01]  /*0840*/  FADD.FTZ R23, |R18|, -RZ ;  /* 0x800000ff12177221 */ /* 0x000fe20000010200 */
[----:B------:R-:W-:Y:S01]  /*0850*/  @P3 LOP3.LUT R16, R24, 0x80000000, R13, 0xf8, !PT ;  /* 0x8000000018103812 */ /* 0x000fe200078ef80d */
[----:B------:R-:W-:Y:S01]  /*0860*/  FADD R15, R15, 1 ;  /* 0x3f8000000f0f7421 */ /* 0x000fe20000000000 */
[----:B------:R-:W-:Y:S01]  /*0870*/  MOV R24, 0x3789ca3c ;  /* 0x3789ca3c00187802 */ /* 0x000fe20000000f00 */
[----:B---3--:R-:W-:Y:S01]  /*0880*/  @P4 FADD R21, -R22, 1 ;  /* 0x3f80000016154421 */ /* 0x008fe20000000100 */
[----:B------:R-:W-:Y:S01]  /*0890*/  HFMA2.MMA R22, -RZ, RZ, -0.74462890625, 604.5 ;  /* 0xb9f560b9ff167435 */ /* 0x000fe200000001ff */
[----:B------:R-:W-:Y:S01]  /*08a0*/  FSETP.GE.AND P3, PT, R27, 1.0029599666595458984, PT ;  /* 0x3f8060fe1b00780b */ /* 0x000fe20003f66000 */
[----:B------:R-:W-:Y:S01]  /*08b0*/  FADD R16, R16, 1 ;  /* 0x3f80000010107421 */ /* 0x000fe20000000000 */
[----:B------:R-:W-:-:S02]  /*08c0*/  FSETP.GE.AND P1, PT, R23, 1.0029599666595458984, PT ;  /* 0x3f8060fe1700780b */ /* 0x000fc40003f26000 */
[----:B------:R-:W-:Y:S01]  /*08d0*/  @P4 LOP3.LUT R17, R21, 0x80000000, R0, 0xf8, !PT ;  /* 0x8000000015114812 */ /* 0x000fe200078ef800 */
[----:B------:R-:W-:Y:S02]  /*08e0*/  IMAD.MOV.U32 R0, RZ, RZ, 0x3789ca3c ;  /* 0x3789ca3cff007424 */ /* 0x000fe400078e00ff */
[----:B-1----:R-:W-:Y:S01]  /*08f0*/  @P2 FADD R13, -R14, 1 ;  /* 0x3f8000000e0d2421 */ /* 0x002fe20000000100 */
[----:B------:R-:W-:Y:S01]  /*0900*/  @!P0 MOV R0, 0x38b1e96a ;  /* 0x38b1e96a00008802 */ /* 0x000fe20000000f00 */
[----:B------:R-:W-:Y:S01]  /*0910*/  @!P0 FMUL R25, R2, R2 ;  /* 0x0000000202198220 */ /* 0x000fe20000400000 */
[----:B------:R-:W-:Y:S01]  /*0920*/  @!P0 MOV R22, 0xba574d20 ;  /* 0xba574d2000168802 */ /* 0x000fe20000000f00 */
[----:B------:R-:W-:Y:S01]  /*0930*/  HFMA2.MMA R14, -RZ, RZ, 0.470947265625, -12.46875 ;  /* 0x3789ca3cff0e7435 */ /* 0x000fe200000001ff */
[----:B------:R-:W-:Y:S01]  /*0940*/  @P2 LOP3.LUT R19, R13, 0x80000000, R12, 0xf8, !PT ;  /* 0x800000000d132812 */ /* 0x000fe200078ef80c */
[----:B------:R-:W-:Y:S01]  /*0950*/  HFMA2.MMA R12, -RZ, RZ, 0.958984375, -6.1690807342529296875e-05 ;  /* 0x3bac840bff0c7435 */ /* 0x000fe200000001ff */
[----:B------:R-:W-:Y:S01]  /*0960*/  @!P3 FMUL R27, R20, R20 ;  /* 0x00000014141bb220 */ /* 0x000fe20000400000 */
[----:B------:R-:W-:Y:S01]  /*0970*/  FFMA.FTZ R13, R25, R0, R22 ;  /* 0x00000000190d7223 */ /* 0x000fe20000010016 */
[----:B------:R-:W-:Y:S01]  /*0980*/  MOV R22, 0xb9f560b9 ;  /* 0xb9f560b900167802 */ /* 0x000fe20000000f00 */
[----:B------:R-:W-:Y:S01]  /*0990*/  @!P1 FMUL R23, R18, R18 ;  /* 0x0000001212179220 */ /* 0x000fe20000400000 */
[----:B------:R-:W-:Y:S01]  /*09a0*/  @!P3 MOV R14, 0x38b1e96a ;  /* 0x38b1e96a000eb802 */ /* 0x000fe20000000f00 */
[----:B------:R-:W-:Y:S01]  /*09b0*/  IMAD.MOV.U32 R0, RZ, RZ, 0x3bac840b ;  /* 0x3bac840bff007424 */ /* 0x000fe200078e00ff */
[----:B------:R-:W-:Y:S01]  /*09c0*/  @!P3 MOV R22, 0xba574d20 ;  /* 0xba574d200016b802 */ /* 0x000fe20000000f00 */
[----:B------:R-:W-:Y:S01]  /*09d0*/  FADD R17, R17, 1 ;  /* 0x3f80000011117421 */ /* 0x000fe20000000000 */
[----:B------:R-:W-:-:S02]  /*09e0*/  @!P1 MOV R24, 0x38b1e96a ;  /* 0x38b1e96a00189802 */ /* 0x000fc40000000f00 */
[----:B------:R-:W-:Y:S01]  /*09f0*/  @!P1 MOV R26, 0xba574d20 ;  /* 0xba574d20001a9802 */ /* 0x000fe20000000f00 */
[----:B------:R-:W-:Y:S01]  /*0a00*/  FFMA.FTZ R29, R27, R14, R22 ;  /* 0x0000000e1b1d7223 */ /* 0x000fe20000010016 */
[----:B------:R-:W-:Y:S01]  /*0a10*/  IMAD.MOV.U32 R14, RZ, RZ, 0x3bac840b ;  /* 0x3bac840bff0e7424 */ /* 0x000fe200078e00ff */
[----:B------:R-:W-:Y:S02]  /*0a20*/  @!P3 MOV R14, 0x3baad5ea ;  /* 0x3baad5ea000eb802 */ /* 0x000fe40000000f00 */
[----:B------:R-:W-:Y:S01]  /*0a30*/  @!P1 MOV R12, 0x3baad5ea ;  /* 0x3baad5ea000c9802 */ /* 0x000fe20000000f00 */
[----:B------:R-:W-:Y:S01]  /*0a40*/  FFMA.FTZ R21, R23, R24, R26 ;  /* 0x0000001817157223 */ /* 0x000fe2000001001a */
[----:B------:R-:W-:Y:S01]  /*0a50*/  @!P0 MOV R0, 0x3baad5ea ;  /* 0x3baad5ea00008802 */ /* 0x000fe20000000f00 */
[----:B------:R-:W-:Y:S01]  /*0a60*/  FFMA.FTZ R29, R29, R27, R14 ;  /* 0x0000001b1d1d7223 */ /* 0x000fe2000001000e */
[----:B------:R-:W-:Y:S01]  /*0a70*/  HFMA2.MMA R14, -RZ, RZ, -1.26171875, -2.110004425048828125e-05 ;  /* 0xbd0c8162ff0e7435 */ /* 0x000fe200000001ff */
[----:B------:R-:W-:Y:S01]  /*0a80*/  FFMA.FTZ R21, R21, R23, R12 ;  /* 0x0000001715157223 */ /* 0x000fe2000001000c */
[----:B------:R-:W-:Y:S01]  /*0a90*/  HFMA2.MMA R12, -RZ, RZ, -1.26171875, -2.110004425048828125e-05 ;  /* 0xbd0c8162ff0c7435 */ /* 0x000fe200000001ff */
[----:B------:R-:W-:Y:S01]  /*0aa0*/  FFMA.FTZ R13, R13, R25, R0 ;  /* 0x000000190d0d7223 */ /* 0x000fe20000010000 */
[----:B------:R-:W-:-:S02]  /*0ab0*/  HFMA2.MMA R0, -RZ, RZ, -1.26171875, -2.110004425048828125e-05 ;  /* 0xbd0c8162ff007435 */ /* 0x000fc400000001ff */
[----:B------:R-:W-:Y:S01]  /*0ac0*/  @!P3 IMAD.MOV.U32 R14, RZ, RZ, -0x4323e419 ;  /* 0xbcdc1be7ff0eb424 */ /* 0x000fe200078e00ff */
[----:B------:R-:W-:Y:S01]  /*0ad0*/  HFMA2.MMA R26, -RZ, RZ, 1.78125, -136.25 ;  /* 0x3f20d842ff1a7435 */ /* 0x000fe200000001ff */
[----:B------:R-:W-:Y:S02]  /*0ae0*/  @!P1 MOV R12, 0xbcdc1be7 ;  /* 0xbcdc1be7000c9802 */ /* 0x000fe40000000f00 */
[----:B------:R-:W-:Y:S01]  /*0af0*/  @!P0 MOV R0, 0xbcdc1be7 ;  /* 0xbcdc1be700008802 */ /* 0x000fe20000000f00 */
[----:B------:R-:W-:Y:S01]  /*0b00*/  FFMA.FTZ R22, R29, R27, R14 ;  /* 0x0000001b1d167223 */ /* 0x000fe2000001000e */
[----:B------:R-:W-:Y:S01]  /*0b10*/  HFMA2.MMA R14, -RZ, RZ, 1.52734375, -41152 ;  /* 0x3e1cf906ff0e7435 */ /* 0x000fe200000001ff */
[----:B------:R-:W-:Y:S01]  /*0b20*/  FFMA.FTZ R21, R21, R23, R12 ;  /* 0x0000001715157223 */ /* 0x000fe2000001000c */
[----:B------:R-:W-:Y:S01]  /*0b30*/  HFMA2.MMA R12, -RZ, RZ, 1.52734375, -41152 ;  /* 0x3e1cf906ff0c7435 */ /* 0x000fe200000001ff */
[----:B------:R-:W-:Y:S01]  /*0b40*/  FFMA.FTZ R13, R13, R25, R0 ;  /* 0x000000190d0d7223 */ /* 0x000fe20000010000 */
[----:B------:R-:W-:-:S02]  /*0b50*/  MOV R0, 0x3e1cf906 ;  /* 0x3e1cf90600007802 */ /* 0x000fc40000000f00 */
[----:B------:R-:W-:Y:S02]  /*0b60*/  @!P0 MOV R0, 0x3de718af ;  /* 0x3de718af00008802 */ /* 0x000fe40000000f00 */
[----:B------:R-:W-:Y:S02]  /*0b70*/  @!P3 MOV R14, 0x3de718af ;  /* 0x3de718af000eb802 */ /* 0x000fe40000000f00 */
[----:B------:R-:W-:Y:S01]  /*0b80*/  @!P1 MOV R12, 0x3de718af ;  /* 0x3de718af000c9802 */ /* 0x000fe20000000f00 */
[----:B------:R-:W-:Y:S01]  /*0b90*/  FFMA.FTZ R13, R13, R25, R0 ;  /* 0x000000190d0d7223 */ /* 0x000fe20000010000 */
[----:B------:R-:W-:Y:S01]  /*0ba0*/  MOV R0, 0x3f6a937e ;  /* 0x3f6a937e00007802 */ /* 0x000fe20000000f00 */
[----:B------:R-:W-:Y:S01]  /*0bb0*/  FFMA.FTZ R24, R22, R27, R14 ;  /* 0x0000001b16187223 */ /* 0x000fe2000001000e */
[----:B------:R-:W-:Y:S01]  /*0bc0*/  @!P0 MOV R0, 0xbec093ac ;  /* 0xbec093ac00008802 */ /* 0x000fe20000000f00 */
[----:B------:R-:W-:Y:S01]  /*0bd0*/  HFMA2.MMA R22, -RZ, RZ, 1.853515625, -0.00091457366943359375 ;  /* 0x3f6a937eff167435 */ /* 0x000fe200000001ff */
[----:B------:R-:W-:Y:S01]  /*0be0*/  FFMA.FTZ R29, R21, R23, R12 ;  /* 0x00000017151d7223 */ /* 0x000fe2000001000c */
[----:B------:R-:W-:Y:S01]  /*0bf0*/  FMUL R21, R7, 0.70710676908493041992 ;  /* 0x3f3504f307157820 */ /* 0x000fe20000400000 */
[----:B------:R-:W-:Y:S01]  /*0c00*/  IMAD.MOV.U32 R12, RZ, RZ, 0x3f6a937e ;  /* 0x3f6a937eff0c7424 */ /* 0x000fe200078e00ff */
[----:B------:R-:W-:Y:S01]  /*0c10*/  @!P1 MOV R12, 0xbec093ac ;  /* 0xbec093ac000c9802 */ /* 0x000fe20000000f00 */
[----:B------:R-:W-:Y:S01]  /*0c20*/  FFMA.FTZ R0, R13, R25, R0 ;  /* 0x000000190d007223 */ /* 0x000fe20000010000 */
[----:B------:R-:W-:Y:S01]  /*0c30*/  @!P3 MOV R22, 0xbec093ac ;  /* 0xbec093ac0016b802 */ /* 0x000fe20000000f00 */
[----:B------:R-:W-:Y:S01]  /*0c40*/  HFMA2.MMA R13, -RZ, RZ, 1.78125, -136.25 ;  /* 0x3f20d842ff0d7435 */ /* 0x000fe200000001ff */
[----:B------:R-:W-:Y:S01]  /*0c50*/  FADD.FTZ R14, |R21|, -RZ ;  /* 0x800000ff150e7221 */ /* 0x000fe20000010200 */
[----:B------:R-:W-:-:S02]  /*0c60*/  FFMA.FTZ R29, R29, R23, R12 ;  /* 0x000000171d1d7223 */ /* 0x000fc4000001000c */
[----:B------:R-:W-:Y:S01]  /*0c70*/  FFMA.FTZ R12, R24, R27, R22 ;  /* 0x0000001b180c7223 */ /* 0x000fe20000010016 */
[----:B------:R-:W-:Y:S02]  /*0c80*/  MOV R22, 0x3f20d842 ;  /* 0x3f20d84200167802 */ /* 0x000fe40000000f00 */
[----:B------:R-:W-:Y:S02]  /*0c90*/  FSETP.GE.AND P2, PT, R14, 1.0029599666595458984, PT ;  /* 0x3f8060fe0e00780b */ /* 0x000fe40003f46000 */
[----:B------:R-:W-:Y:S02]  /*0ca0*/  @!P0 MOV R13, 0x3e0375d3 ;  /* 0x3e0375d3000d8802 */ /* 0x000fe40000000f00 */
[----:B------:R-:W-:-:S03]  /*0cb0*/  @!P1 MOV R22, 0x3e0375d3 ;  /* 0x3e0375d300169802 */ /* 0x000fc60000000f00 */
[----:B------:R-:W-:Y:S02]  /*0cc0*/  FFMA.FTZ R0, R0, R25, R13 ;  /* 0x0000001900007223 */ /* 0x000fe4000001000d */
[----:B------:R-:W-:Y:S01]  /*0cd0*/  FFMA.FTZ R13, R29, R23, R22 ;  /* 0x000000171d0d7223 */ /* 0x000fe20000010016 */
[----:B------:R-:W-:Y:S01]  /*0ce0*/  HFMA2.MMA R22, -RZ, RZ, -0.74462890625, 604.5 ;  /* 0xb9f560b9ff167435 */ /* 0x000fe200000001ff */
[----:B------:R-:W-:Y:S02]  /*0cf0*/  IMAD.MOV.U32 R29, RZ, RZ, 0x3789ca3c ;  /* 0x3789ca3cff1d7424 */ /* 0x000fe400078e00ff */
[----:B------:R-:W-:Y:S01]  /*0d00*/  @!P2 MOV R29, 0x38b1e96a ;  /* 0x38b1e96a001da802 */ /* 0x000fe20000000f00 */
[----:B------:R-:W-:Y:S01]  /*0d10*/  @!P2 FMUL R14, R21, R21 ;  /* 0x00000015150ea220 */ /* 0x000fe20000400000 */
[----:B------:R-:W-:Y:S02]  /*0d20*/  @!P2 MOV R26, 0x3e0375d3 ;  /* 0x3e0375d3001aa802 */ /* 0x000fe40000000f00 */
[----:B------:R-:W-:-:S05]  /*0d30*/  @!P2 MOV R22, 0xba574d20 ;  /* 0xba574d200016a802 */ /* 0x000fca0000000f00 */
[----:B------:R-:W-:Y:S01]  /*0d40*/  FFMA.FTZ R22, R14, R29, R22 ;  /* 0x0000001d0e167223 */ /* 0x000fe20000010016 */
[----:B------:R-:W-:-:S06]  /*0d50*/  HFMA2.MMA R29, -RZ, RZ, 0.958984375, -6.1690807342529296875e-05 ;  /* 0x3bac840bff1d7435 */ /* 0x000fcc00000001ff */
[----:B------:R-:W-:-:S05]  /*0d60*/  @!P2 MOV R29, 0x3baad5ea ;  /* 0x3baad5ea001da802 */ /* 0x000fca0000000f00 */
[----:B------:R-:W-:Y:S01]  /*0d70*/  FFMA.FTZ R22, R22, R14, R29 ;  /* 0x0000000e16167223 */ /* 0x000fe2000001001d */
[----:B------:R-:W-:-:S06]  /*0d80*/  HFMA2.MMA R29, -RZ, RZ, -1.26171875, -2.110004425048828125e-05 ;  /* 0xbd0c8162ff1d7435 */ /* 0x000fcc00000001ff */
[----:B------:R-:W-:-:S05]  /*0d90*/  @!P2 MOV R29, 0xbcdc1be7 ;  /* 0xbcdc1be7001da802 */ /* 0x000fca0000000f00 */
[----:B------:R-:W-:Y:S01]  /*0da0*/  FFMA.FTZ R22, R22, R14, R29 ;  /* 0x0000000e16167223 */ /* 0x000fe2000001001d */
[----:B------:R-:W-:Y:S01]  /*0db0*/  IMAD.MOV.U32 R29, RZ, RZ, 0x3e1cf906 ;  /* 0x3e1cf906ff1d7424 */ /* 0x000fe200078e00ff */
[----:B------:R-:W-:-:S05]  /*0dc0*/  @!P2 MOV R29, 0x3de718af ;  /* 0x3de718af001da802 */ /* 0x000fca0000000f00 */
[----:B------:R-:W-:Y:S01]  /*0dd0*/  FFMA.FTZ R24, R22, R14, R29 ;  /* 0x0000000e16187223 */ /* 0x000fe2000001001d */
[----:B------:R-:W-:Y:S01]  /*0de0*/  FSEL R29, -R25, R2, P0 ;  /* 0x00000002191d7208 */ /* 0x000fe20000000100 */
[----:B------:R-:W-:-:S04]  /*0df0*/  HFMA2.MMA R22, -RZ, RZ, 1.853515625, -0.00091457366943359375 ;  /* 0x3f6a937eff167435 */ /* 0x000fc800000001ff */
[----:B------:R-:W-:Y:S01]  /*0e00*/  FFMA.FTZ R0, R0, R29, R29 ;  /* 0x0000001d00007223 */ /* 0x000fe2000001001d */
[----:B------:R-:W-:Y:S01]  /*0e10*/  HFMA2.MMA R29, -RZ, RZ, 1.78125, -136.25 ;  /* 0x3f20d842ff1d7435 */ /* 0x000fe200000001ff */
[----:B------:R-:W-:-:S05]  /*0e20*/  @!P2 MOV R22, 0xbec093ac ;  /* 0xbec093ac0016a802 */ /* 0x000fca0000000f00 */
[----:B------:R-:W-:Y:S01]  /*0e30*/  @!P3 MOV R29, 0x3e0375d3 ;  /* 0x3e0375d3001db802 */ /* 0x000fe20000000f00 */
[----:B------:R-:W-:Y:S01]  /*0e40*/  FFMA.FTZ R25, R24, R14, R22 ;  /* 0x0000000e18197223 */ /* 0x000fe20000010016 */
[----:B------:R-:W-:Y:S01]  /*0e50*/  FSEL R22, -R23, R18, P1 ;  /* 0x0000001217167208 */ /* 0x000fe20000800100 */
[----:B------:R-:W1:Y:S02]  /*0e60*/  @P0 MUFU.EX2 R24, R0 ;  /* 0x0000000000180308 */ /* 0x000e640000000800 */
[----:B------:R-:W-:Y:S01]  /*0e70*/  FFMA.FTZ R12, R12, R27, R29 ;  /* 0x0000001b0c0c7223 */ /* 0x000fe2000001001d */
[----:B------:R-:W-:Y:S01]  /*0e80*/  FSEL R27, -R27, R20, P3 ;  /* 0x000000141b1b7208 */ /* 0x000fe20001800100 */
[----:B------:R-:W-:Y:S01]  /*0e90*/  FFMA.FTZ R26, R25, R14, R26 ;  /* 0x0000000e191a7223 */ /* 0x000fe2000001001a */
[----:B------:R-:W-:-:S03]  /*0ea0*/  FFMA.FTZ R13, R13, R22, R22 ;  /* 0x000000160d0d7223 */ /* 0x000fc60000010016 */
[----:B------:R-:W-:Y:S01]  /*0eb0*/  FFMA.FTZ R12, R12, R27, R27 ;  /* 0x0000001b0c0c7223 */ /* 0x000fe2000001001b */
[----:B------:R-:W-:Y:S01]  /*0ec0*/  FSEL R27, -R14, R21, P2 ;  /* 0x000000150e1b7208 */ /* 0x000fe20001000100 */
[----:B------:R-:W2:Y:S04]  /*0ed0*/  @P1 MUFU.EX2 R22, R13 ;  /* 0x0000000d00161308 */ /* 0x000ea80000000800 */
[----:B------:R-:W-:Y:S01]  /*0ee0*/  FFMA.FTZ R14, R26, R27, R27 ;  /* 0x0000001b1a0e7223 */ /* 0x000fe2000001001b */
[----:B-1----:R-:W-:Y:S01]  /*0ef0*/  @P0 FADD R25, -R24, 1 ;  /* 0x3f80000018190421 */ /* 0x002fe20000000100 */
[----:B------:R-:W-:Y:S02]  /*0f00*/  SHF.R.S32.HI R26, RZ, 0x1f, R3 ;  /* 0x0000001fff1a7819 */ /* 0x000fe40000011403 */
[----:B------:R-:W1:Y:S02]  /*0f10*/  @P3 MUFU.EX2 R23, R12 ;  /* 0x0000000c00173308 */ /* 0x000e640000000800 */
[----:B------:R-:W-:Y:S01]  /*0f20*/  @P0 LOP3.LUT R0, R25, 0x80000000, R2, 0xf8, !PT ;  /* 0x8000000019000812 */ /* 0x000fe200078ef802 */
[----:B------:R-:W-:Y:S01]  /*0f30*/  FMUL R25, R9, 0.5 ;  /* 0x3f00000009197820 */ /* 0x000fe20000400000 */
[----:B------:R-:W-:Y:S01]  /*0f40*/  FMUL R9, R5, 0.5 ;  /* 0x3f00000005097820 */ /* 0x000fe20000400000 */
[----:B------:R-:W-:Y:S01]  /*0f50*/  LEA R2, P0, R3, UR6, 0x2 ;  /* 0x0000000603027c11 */ /* 0x000fe2000f8010ff */
[----:B--2---:R-:W-:-:S02]  /*0f60*/  @P1 FADD R5, -R22, 1 ;  /* 0x3f80000016051421 */ /* 0x004fc40000000100 */
[----:B------:R-:W2:Y:S01]  /*0f70*/  @P2 MUFU.EX2 R24, R14 ;  /* 0x0000000e00182308 */ /* 0x000ea20000000800 */
[----:B------:R-:W-:Y:S01]  /*0f80*/  LEA.HI.X R3, R3, UR7, R26, 0x2, P0 ;  /* 0x0000000703037c11 */ /* 0x000fe200080f141a */
[----:B------:R-:W-:Y:S01]  /*0f90*/  FMUL R26, R8, 0.5 ;  /* 0x3f000000081a7820 */ /* 0x000fe20000400000 */
[----:B------:R-:W-:Y:S01]  /*0fa0*/  FMUL R8, R4, 0.5 ;  /* 0x3f00000004087820 */ /* 0x000fe20000400000 */
[----:B------:R-:W-:Y:S01]  /*0fb0*/  @P1 LOP3.LUT R13, R5, 0x80000000, R18, 0xf8, !PT ;  /* 0x80000000050d1812 */ /* 0x000fe200078ef812 */
[----:B------:R-:W-:Y:S01]  /*0fc0*/  FADD R18, R19, 1 ;  /* 0x3f80000013127421 */ /* 0x000fe20000000000 */
[----:B------:R-:W-:Y:S01]  /*0fd0*/  FMUL R22, R6, 0.5 ;  /* 0x3f00000006167820 */ /* 0x000fe20000400000 */
[----:B-1----:R-:W-:Y:S01]  /*0fe0*/  @P3 FADD R27, -R23, 1 ;  /* 0x3f800000171b3421 */ /* 0x002fe20000000100 */
[----:B------:R-:W-:Y:S01]  /*0ff0*/  FMUL R23, R7, 0.5 ;  /* 0x3f00000007177820 */ /* 0x000fe20000400000 */
[----:B------:R-:W-:Y:S01]  /*1000*/  FMUL R7, R11, R18 ;  /* 0x000000120b077220 */ /* 0x000fe20000400000 */
[----:B------:R-:W-:Y:S01]  /*1010*/  FADD R11, R0, 1 ;  /* 0x3f800000000b7421 */ /* 0x000fe20000000000 */
[----:B------:R-:W-:Y:S01]  /*1020*/  FADD R0, R13, 1 ;  /* 0x3f8000000d007421 */ /* 0x000fe20000000000 */
[----:B------:R-:W-:Y:S01]  /*1030*/  @P3 LOP3.LUT R12, R27, 0x80000000, R20, 0xf8, !PT ;  /* 0x800000001b0c3812 */ /* 0x000fe200078ef814 */
[----:B------:R-:W-:Y:S01]  /*1040*/  FMUL R6, R10, R17 ;  /* 0x000000110a067220 */ /* 0x000fe20000400000 */
[----:B------:R-:W-:Y:S01]  /*1050*/  FMUL R8, R8, R11 ;  /* 0x0000000b08087220 */ /* 0x000fe20000400000 */
[----:B--2---:R-:W-:Y:S01]  /*1060*/  @P2 FADD R24, -R24, 1 ;  /* 0x3f80000018182421 */ /* 0x004fe20000000100 */
[----:B------:R-:W-:Y:S01]  /*1070*/  FMUL R4, R26, R15 ;  /* 0x0000000f1a047220 */ /* 0x000fe20000400000 */
[----:B------:R-:W-:Y:S01]  /*1080*/  FADD R13, R12, 1 ;  /* 0x3f8000000c0d7421 */ /* 0x000fe20000000000 */
[----:B------:R-:W-:Y:S01]  /*1090*/  FMUL R5, R25, R16 ;  /* 0x0000001019057220 */ /* 0x000fe20000400000 */
[----:B------:R-:W-:Y:S01]  /*10a0*/  FMUL R9, R9, R0 ;  /* 0x0000000009097220 */ /* 0x000fe20000400000 */
[----:B------:R-:W-:Y:S01]  /*10b0*/  @P2 LOP3.LUT R14, R24, 0x80000000, R21, 0xf8, !PT ;  /* 0x80000000180e2812 */ /* 0x000fe200078ef815 */
[----:B------:R-:W-:-:S02]  /*10c0*/  FMUL R10, R22, R13 ;  /* 0x0000000d160a7220 */ /* 0x000fc40000400000 */
[----:B------:R-:W-:Y:S02]  /*10d0*/  STG.E.128 desc[UR4][R2.64], R4 ;  /* 0x0000000402007986 */ /* 0x000fe4000c101d04 */
[----:B------:R-:W-:-:S04]  /*10e0*/  FADD R14, R14, 1 ;  /* 0x3f8000000e0e7421 */ /* 0x000fc80000000000 */
[----:B------:R-:W-:-:S05]  /*10f0*/  FMUL R11, R23, R14 ;  /* 0x0000000e170b7220 */ /* 0x000fca0000400000 */
[----:B------:R-:W-:Y:S01]  /*1100*/  STG.E.128 desc[UR4][R2.64+0x800], R8 ;  /* 0x0008000802007986 */ /* 0x000fe2000c101d04 */
[----:B------:R-:W-:Y:S05]  /*1110*/  EXIT ;  /* 0x000000000000794d */ /* 0x000fea0003800000 */
.L_x_0:
[----:B------:R-:W-:-:S00]  /*1120*/  BRA `(.L_x_0) ;  /* 0xfffffffc00fc7947 */ /* 0x000fc0000383ffff */
[----:B------:R-:W-:-:S00]  /*1130*/  NOP ;  /* 0x0000000000007918 */ /* 0x000fc00000000000 */
        /* <DEDUP_REMOVED lines=12> */
.L_x_1:


//--------------------- .nv.global.init           --------------------------
	.section	.nv.global.init,"aw",@progbits
.nv.global.init:
	.type		_$_str,@object
	.size		_$_str,(.L_0 - _$_str)
_$_str:
        /*0000*/ 	.byte	0x5f, 0x5f, 0x43, 0x55, 0x44, 0x41, 0x5f, 0x46, 0x54, 0x5a, 0x00
.L_0:


//--------------------- .nv.constant0.triton_poi_fused_gelu_26 --------------------------
	.section	.nv.constant0.triton_poi_fused_gelu_26,"a",@progbits
	.sectionflags	@""
	.align	4
.nv.constant0.triton_poi_fused_gelu_26:
	.zero		548
